//
// Generated by NVIDIA NVVM Compiler
//
// Compiler Build ID: CL-36424714
// Cuda compilation tools, release 13.0, V13.0.88
// Based on NVVM 20.0.0
//

.version 9.0
.target sm_100
.address_size 64

	// .globl	_Z14find_kth_valuePKfmiPf
.extern .shared .align 16 .b8 smem[];

.visible .entry _Z14find_kth_valuePKfmiPf(
	.param .u64 .ptr .align 1 _Z14find_kth_valuePKfmiPf_param_0,
	.param .u64 _Z14find_kth_valuePKfmiPf_param_1,
	.param .u32 _Z14find_kth_valuePKfmiPf_param_2,
	.param .u64 .ptr .align 1 _Z14find_kth_valuePKfmiPf_param_3
)
{
	.reg .pred 	%p<26>;
	.reg .b32 	%r<99>;
	.reg .b32 	%f<4>;
	.reg .b64 	%rd<12>;

	ld.param.u64 	%rd7, [_Z14find_kth_valuePKfmiPf_param_0];
	ld.param.u64 	%rd5, [_Z14find_kth_valuePKfmiPf_param_1];
	ld.param.u32 	%r95, [_Z14find_kth_valuePKfmiPf_param_2];
	ld.param.u64 	%rd6, [_Z14find_kth_valuePKfmiPf_param_3];
	cvta.to.global.u64 	%rd1, %rd7;
	mov.u32 	%r1, %tid.x;
	shl.b32 	%r54, %r1, 2;
	mov.u32 	%r55, smem;
	add.s32 	%r2, %r55, %r54;
	cvt.u64.u32 	%rd2, %r1;
	mov.b32 	%r97, 0;
	mov.b32 	%r89, 28;
	mov.u32 	%r3, %ntid.x;
	mov.u32 	%r96, %r97;
$L__BB0_1:
	mov.u32 	%r4, %r89;
	setp.gt.u32 	%p1, %r1, 15;
	@%p1 bra 	$L__BB0_3;
	mov.b32 	%r56, 0;
	st.shared.u32 	[%r2], %r56;
$L__BB0_3:
	setp.le.u64 	%p2, %rd5, %rd2;
	bar.sync 	0;
	@%p2 bra 	$L__BB0_8;
	mov.u64 	%rd11, %rd2;
	mov.u32 	%r93, %r1;
$L__BB0_5:
	shl.b64 	%rd8, %rd11, 2;
	add.s64 	%rd9, %rd1, %rd8;
	ld.global.f32 	%f1, [%rd9];
	mov.b32 	%r57, %f1;
	not.b32 	%r58, %r57;
	abs.f32 	%f2, %f1;
	neg.f32 	%f3, %f2;
	mov.b32 	%r59, %f3;
	setp.lt.s32 	%p3, %r57, 0;
	selp.b32 	%r9, %r58, %r59, %p3;
	and.b32  	%r60, %r9, %r97;
	setp.ne.s32 	%p4, %r60, %r96;
	@%p4 bra 	$L__BB0_7;
	shr.u32 	%r61, %r9, %r4;
	shl.b32 	%r62, %r61, 2;
	and.b32  	%r63, %r62, 60;
	add.s32 	%r65, %r55, %r63;
	atom.shared.add.u32 	%r66, [%r65], 1;
$L__BB0_7:
	add.s32 	%r93, %r93, %r3;
	cvt.s64.s32 	%rd11, %r93;
	setp.gt.u64 	%p5, %rd5, %rd11;
	@%p5 bra 	$L__BB0_5;
$L__BB0_8:
	setp.ne.s32 	%p6, %r1, 0;
	bar.sync 	0;
	@%p6 bra 	$L__BB0_27;
	ld.shared.u32 	%r11, [smem+60];
	setp.gt.s32 	%p7, %r95, %r11;
	mov.b32 	%r94, 15;
	@%p7 bra 	$L__BB0_11;
$L__BB0_10:
	shl.b32 	%r83, %r94, %r4;
	or.b32  	%r96, %r83, %r96;
	mov.b32 	%r84, 15;
	shl.b32 	%r85, %r84, %r4;
	or.b32  	%r97, %r85, %r97;
	bra.uni 	$L__BB0_27;
$L__BB0_11:
	sub.s32 	%r95, %r95, %r11;
	ld.shared.u32 	%r17, [smem+56];
	setp.le.s32 	%p8, %r95, %r17;
	mov.b32 	%r94, 14;
	@%p8 bra 	$L__BB0_10;
	sub.s32 	%r95, %r95, %r17;
	ld.shared.u32 	%r19, [smem+52];
	setp.le.s32 	%p9, %r95, %r19;
	mov.b32 	%r94, 13;
	@%p9 bra 	$L__BB0_10;
	sub.s32 	%r95, %r95, %r19;
	ld.shared.u32 	%r21, [smem+48];
	setp.le.s32 	%p10, %r95, %r21;
	mov.b32 	%r94, 12;
	@%p10 bra 	$L__BB0_10;
	sub.s32 	%r95, %r95, %r21;
	ld.shared.u32 	%r23, [smem+44];
	setp.le.s32 	%p11, %r95, %r23;
	mov.b32 	%r94, 11;
	@%p11 bra 	$L__BB0_10;
	sub.s32 	%r95, %r95, %r23;
	ld.shared.u32 	%r25, [smem+40];
	setp.le.s32 	%p12, %r95, %r25;
	mov.b32 	%r94, 10;
	@%p12 bra 	$L__BB0_10;
	sub.s32 	%r95, %r95, %r25;
	ld.shared.u32 	%r27, [smem+36];
	setp.le.s32 	%p13, %r95, %r27;
	mov.b32 	%r94, 9;
	@%p13 bra 	$L__BB0_10;
	sub.s32 	%r95, %r95, %r27;
	ld.shared.u32 	%r29, [smem+32];
	setp.le.s32 	%p14, %r95, %r29;
	mov.b32 	%r94, 8;
	@%p14 bra 	$L__BB0_10;
	sub.s32 	%r95, %r95, %r29;
	ld.shared.u32 	%r31, [smem+28];
	setp.le.s32 	%p15, %r95, %r31;
	mov.b32 	%r94, 7;
	@%p15 bra 	$L__BB0_10;
	sub.s32 	%r95, %r95, %r31;
	ld.shared.u32 	%r33, [smem+24];
	setp.le.s32 	%p16, %r95, %r33;
	mov.b32 	%r94, 6;
	@%p16 bra 	$L__BB0_10;
	sub.s32 	%r95, %r95, %r33;
	ld.shared.u32 	%r35, [smem+20];
	setp.le.s32 	%p17, %r95, %r35;
	mov.b32 	%r94, 5;
	@%p17 bra 	$L__BB0_10;
	sub.s32 	%r95, %r95, %r35;
	ld.shared.u32 	%r37, [smem+16];
	setp.le.s32 	%p18, %r95, %r37;
	mov.b32 	%r94, 4;
	@%p18 bra 	$L__BB0_10;
	sub.s32 	%r95, %r95, %r37;
	ld.shared.u32 	%r39, [smem+12];
	setp.le.s32 	%p19, %r95, %r39;
	mov.b32 	%r94, 3;
	@%p19 bra 	$L__BB0_10;
	sub.s32 	%r95, %r95, %r39;
	ld.shared.u32 	%r41, [smem+8];
	setp.le.s32 	%p20, %r95, %r41;
	mov.b32 	%r94, 2;
	@%p20 bra 	$L__BB0_10;
	sub.s32 	%r95, %r95, %r41;
	ld.shared.u32 	%r43, [smem+4];
	setp.le.s32 	%p21, %r95, %r43;
	mov.b32 	%r94, 1;
	@%p21 bra 	$L__BB0_10;
	sub.s32 	%r95, %r95, %r43;
	ld.shared.u32 	%r45, [smem];
	setp.le.s32 	%p22, %r95, %r45;
	mov.b32 	%r94, 0;
	@%p22 bra 	$L__BB0_10;
	sub.s32 	%r95, %r95, %r45;
$L__BB0_27:
	bar.sync 	0;
	add.s32 	%r89, %r4, -4;
	setp.ne.s32 	%p23, %r4, 0;
	@%p23 bra 	$L__BB0_1;
	setp.ne.s32 	%p24, %r1, 0;
	@%p24 bra 	$L__BB0_30;
	and.b32  	%r86, %r96, 2147483647;
	not.b32 	%r87, %r96;
	setp.lt.s32 	%p25, %r96, 0;
	selp.b32 	%r88, %r86, %r87, %p25;
	cvta.to.global.u64 	%rd10, %rd6;
	st.global.u32 	[%rd10], %r88;
$L__BB0_30:
	ret;

}
	// .globl	_Z10count_topkPKfmiPfPmPi
.visible .entry _Z10count_topkPKfmiPfPmPi(
	.param .u64 .ptr .align 1 _Z10count_topkPKfmiPfPmPi_param_0,
	.param .u64 _Z10count_topkPKfmiPfPmPi_param_1,
	.param .u32 _Z10count_topkPKfmiPfPmPi_param_2,
	.param .u64 .ptr .align 1 _Z10count_topkPKfmiPfPmPi_param_3,
	.param .u64 .ptr .align 1 _Z10count_topkPKfmiPfPmPi_param_4,
	.param .u64 .ptr .align 1 _Z10count_topkPKfmiPfPmPi_param_5
)
{
	.reg .pred 	%p<3>;
	.reg .b32 	%r<6>;
	.reg .b32 	%f<3>;
	.reg .b64 	%rd<15>;

	ld.param.u64 	%rd2, [_Z10count_topkPKfmiPfPmPi_param_0];
	ld.param.u64 	%rd6, [_Z10count_topkPKfmiPfPmPi_param_1];
	ld.param.u64 	%rd3, [_Z10count_topkPKfmiPfPmPi_param_3];
	ld.param.u64 	%rd4, [_Z10count_topkPKfmiPfPmPi_param_4];
	ld.param.u64 	%rd5, [_Z10count_topkPKfmiPfPmPi_param_5];
	mov.u32 	%r1, %ctaid.x;
	mov.u32 	%r2, %ntid.x;
	mov.u32 	%r3, %tid.x;
	mad.lo.s32 	%r4, %r1, %r2, %r3;
	cvt.u64.u32 	%rd1, %r4;
	setp.le.u64 	%p1, %rd6, %rd1;
	@%p1 bra 	$L__BB1_3;
	cvta.to.global.u64 	%rd7, %rd3;
	cvta.to.global.u64 	%rd8, %rd2;
	ld.global.f32 	%f1, [%rd7];
	shl.b64 	%rd9, %rd1, 2;
	add.s64 	%rd10, %rd8, %rd9;
	ld.global.f32 	%f2, [%rd10];
	setp.leu.f32 	%p2, %f2, %f1;
	@%p2 bra 	$L__BB1_3;
	cvta.to.global.u64 	%rd11, %rd5;
	atom.global.add.u32 	%r5, [%rd11], 1;
	cvta.to.global.u64 	%rd12, %rd4;
	mul.wide.s32 	%rd13, %r5, 8;
	add.s64 	%rd14, %rd12, %rd13;
	st.global.u64 	[%rd14], %rd1;
$L__BB1_3:
	ret;

}
	// .globl	_Z12scatter_topkPKfmiPfPmPiS3_
.visible .entry _Z12scatter_topkPKfmiPfPmPiS3_(
	.param .u64 .ptr .align 1 _Z12scatter_topkPKfmiPfPmPiS3__param_0,
	.param .u64 _Z12scatter_topkPKfmiPfPmPiS3__param_1,
	.param .u32 _Z12scatter_topkPKfmiPfPmPiS3__param_2,
	.param .u64 .ptr .align 1 _Z12scatter_topkPKfmiPfPmPiS3__param_3,
	.param .u64 .ptr .align 1 _Z12scatter_topkPKfmiPfPmPiS3__param_4,
	.param .u64 .ptr .align 1 _Z12scatter_topkPKfmiPfPmPiS3__param_5,
	.param .u64 .ptr .align 1 _Z12scatter_topkPKfmiPfPmPiS3__param_6
)
{
	.reg .pred 	%p<4>;
	.reg .b32 	%r<9>;
	.reg .b32 	%f<3>;
	.reg .b64 	%rd<17>;

	ld.param.u64 	%rd2, [_Z12scatter_topkPKfmiPfPmPiS3__param_0];
	ld.param.u64 	%rd7, [_Z12scatter_topkPKfmiPfPmPiS3__param_1];
	ld.param.u32 	%r2, [_Z12scatter_topkPKfmiPfPmPiS3__param_2];
	ld.param.u64 	%rd3, [_Z12scatter_topkPKfmiPfPmPiS3__param_3];
	ld.param.u64 	%rd4, [_Z12scatter_topkPKfmiPfPmPiS3__param_4];
	ld.param.u64 	%rd5, [_Z12scatter_topkPKfmiPfPmPiS3__param_5];
	ld.param.u64 	%rd6, [_Z12scatter_topkPKfmiPfPmPiS3__param_6];
	mov.u32 	%r3, %ctaid.x;
	mov.u32 	%r4, %ntid.x;
	mov.u32 	%r5, %tid.x;
	mad.lo.s32 	%r6, %r3, %r4, %r5;
	cvt.u64.u32 	%rd1, %r6;
	setp.le.u64 	%p1, %rd7, %rd1;
	@%p1 bra 	$L__BB2_4;
	cvta.to.global.u64 	%rd8, %rd3;
	cvta.to.global.u64 	%rd9, %rd2;
	ld.global.f32 	%f1, [%rd8];
	shl.b64 	%rd10, %rd1, 2;
	add.s64 	%rd11, %rd9, %rd10;
	ld.global.f32 	%f2, [%rd11];
	setp.neu.f32 	%p2, %f2, %f1;
	@%p2 bra 	$L__BB2_4;
	cvta.to.global.u64 	%rd12, %rd5;
	ld.global.u32 	%r7, [%rd12];
	cvta.to.global.u64 	%rd13, %rd6;
	atom.global.add.u32 	%r8, [%rd13], 1;
	add.s32 	%r1, %r8, %r7;
	setp.ge.s32 	%p3, %r1, %r2;
	@%p3 bra 	$L__BB2_4;
	cvta.to.global.u64 	%rd14, %rd4;
	mul.wide.s32 	%rd15, %r1, 8;
	add.s64 	%rd16, %rd14, %rd15;
	st.global.u64 	[%rd16], %rd1;
$L__BB2_4:
	ret;

}


// ===== COMPILED SASS (sm_100) =====

	.target	sm_100

	.elftype	@"ET_EXEC"


//--------------------- .note.nv.tkinfo           --------------------------
	.section	.note.nv.tkinfo,"",@"SHT_NOTE"
	.sectionflags	@"SHF_NOTE_NV_TKINFO"
	.tkinfo
        /*0018*/ 	.word	0x00000002
        /*0030*/ 	.string	""
        /*0030*/ 	.string	"ptxas"
        /*0030*/ 	.string	"Cuda compilation tools, release 13.0, V13.0.88"
        /*0030*/ 	.string	"Build cuda_13.0.r13.0/compiler.36424714_0"
        /*0030*/ 	.string	"-arch sm_100 -m 64 "



//--------------------- .note.nv.cuinfo           --------------------------
	.section	.note.nv.cuinfo,"",@"SHT_NOTE"
	.sectionflags	@"SHF_NOTE_NV_CUINFO"
        /*0018*/ 	.short	0x0002
        /*001a*/ 	.short	0x0064
        /*001c*/ 	.short	0x0082
	.zero		2


//--------------------- .nv.info                  --------------------------
	.section	.nv.info,"",@"SHT_CUDA_INFO"
	.align	4


	//----- nvinfo : EIATTR_REGCOUNT
	.align		4
        /*0000*/ 	.byte	0x04, 0x2f
        /*0002*/ 	.short	(.L_1 - .L_0)
	.align		4
.L_0:
        /*0004*/ 	.word	index@(_Z14find_kth_valuePKfmiPf)
        /*0008*/ 	.word	0x00000012


	//----- nvinfo : EIATTR_FRAME_SIZE
	.align		4
.L_1:
        /*000c*/ 	.byte	0x04, 0x11
        /*000e*/ 	.short	(.L_3 - .L_2)
	.align		4
.L_2:
        /*0010*/ 	.word	index@(_Z14find_kth_valuePKfmiPf)
        /*0014*/ 	.word	0x00000000


	//----- nvinfo : EIATTR_REGCOUNT
	.align		4
.L_3:
        /*0018*/ 	.byte	0x04, 0x2f
        /*001a*/ 	.short	(.L_5 - .L_4)
	.align		4
.L_4:
        /*001c*/ 	.word	index@(_Z10count_topkPKfmiPfPmPi)
        /*0020*/ 	.word	0x0000000c


	//----- nvinfo : EIATTR_FRAME_SIZE
	.align		4
.L_5:
        /*0024*/ 	.byte	0x04, 0x11
        /*0026*/ 	.short	(.L_7 - .L_6)
	.align		4
.L_6:
        /*0028*/ 	.word	index@(_Z10count_topkPKfmiPfPmPi)
        /*002c*/ 	.word	0x00000000


	//----- nvinfo : EIATTR_REGCOUNT
	.align		4
.L_7:
        /*0030*/ 	.byte	0x04, 0x2f
        /*0032*/ 	.short	(.L_9 - .L_8)
	.align		4
.L_8:
        /*0034*/ 	.word	index@(_Z12scatter_topkPKfmiPfPmPiS3_)
        /*0038*/ 	.word	0x0000000e


	//----- nvinfo : EIATTR_FRAME_SIZE
	.align		4
.L_9:
        /*003c*/ 	.byte	0x04, 0x11
        /*003e*/ 	.short	(.L_11 - .L_10)
	.align		4
.L_10:
        /*0040*/ 	.word	index@(_Z12scatter_topkPKfmiPfPmPiS3_)
        /*0044*/ 	.word	0x00000000


	//----- nvinfo : EIATTR_MIN_STACK_SIZE
	.align		4
.L_11:
        /*0048*/ 	.byte	0x04, 0x12
        /*004a*/ 	.short	(.L_13 - .L_12)
	.align		4
.L_12:
        /*004c*/ 	.word	index@(_Z12scatter_topkPKfmiPfPmPiS3_)
        /*0050*/ 	.word	0x00000000


	//----- nvinfo : EIATTR_MIN_STACK_SIZE
	.align		4
.L_13:
        /*0054*/ 	.byte	0x04, 0x12
        /*0056*/ 	.short	(.L_15 - .L_14)
	.align		4
.L_14:
        /*0058*/ 	.word	index@(_Z10count_topkPKfmiPfPmPi)
        /*005c*/ 	.word	0x00000000


	//----- nvinfo : EIATTR_MIN_STACK_SIZE
	.align		4
.L_15:
        /*0060*/ 	.byte	0x04, 0x12
        /*0062*/ 	.short	(.L_17 - .L_16)
	.align		4
.L_16:
        /*0064*/ 	.word	index@(_Z14find_kth_valuePKfmiPf)
        /*0068*/ 	.word	0x00000000
.L_17:


//--------------------- .nv.compat                --------------------------
	.section	.nv.compat,"",@"SHT_CUDA_COMPAT_INFO"
	.align	4
        /*0000*/ 	.byte	0x02, 0x09, 0x00, 0x00, 0x02, 0x02, 0x01, 0x00, 0x02, 0x05, 0x05, 0x00, 0x03, 0x07, 0x01, 0x01
        /*0010*/ 	.byte	0x02, 0x03, 0x00, 0x00, 0x02, 0x06, 0x01, 0x00, 0x04, 0x0b, 0x08, 0x00, 0x09, 0x00, 0x00, 0x00
        /*0020*/ 	.byte	0x00, 0x00, 0x00, 0x00


//--------------------- .nv.info._Z12scatter_topkPKfmiPfPmPiS3_ --------------------------
	.section	.nv.info._Z12scatter_topkPKfmiPfPmPiS3_,"",@"SHT_CUDA_INFO"
	.sectionflags	@""
	.align	4


	//----- nvinfo : EIATTR_CUDA_API_VERSION
	.align		4
        /*0000*/ 	.byte	0x04, 0x37
        /*0002*/ 	.short	(.L_19 - .L_18)
.L_18:
        /*0004*/ 	.word	0x00000082


	//----- nvinfo : EIATTR_KPARAM_INFO
	.align		4
.L_19:
        /*0008*/ 	.byte	0x04, 0x17
        /*000a*/ 	.short	(.L_21 - .L_20)
.L_20:
        /*000c*/ 	.word	0x00000000
        /*0010*/ 	.short	0x0006
        /*0012*/ 	.short	0x0030
        /*0014*/ 	.byte	0x00, 0xf5, 0x21, 0x00


	//----- nvinfo : EIATTR_KPARAM_INFO
	.align		4
.L_21:
        /*0018*/ 	.byte	0x04, 0x17
        /*001a*/ 	.short	(.L_23 - .L_22)
.L_22:
        /*001c*/ 	.word	0x00000000
        /*0020*/ 	.short	0x0005
        /*0022*/ 	.short	0x0028
        /*0024*/ 	.byte	0x00, 0xf5, 0x21, 0x00


	//----- nvinfo : EIATTR_KPARAM_INFO
	.align		4
.L_23:
        /*0028*/ 	.byte	0x04, 0x17
        /*002a*/ 	.short	(.L_25 - .L_24)
.L_24:
        /*002c*/ 	.word	0x00000000
        /*0030*/ 	.short	0x0004
        /*0032*/ 	.short	0x0020
        /*0034*/ 	.byte	0x00, 0xf5, 0x21, 0x00


	//----- nvinfo : EIATTR_KPARAM_INFO
	.align		4
.L_25:
        /*0038*/ 	.byte	0x04, 0x17
        /*003a*/ 	.short	(.L_27 - .L_26)
.L_26:
        /*003c*/ 	.word	0x00000000
        /*0040*/ 	.short	0x0003
        /*0042*/ 	.short	0x0018
        /*0044*/ 	.byte	0x00, 0xf5, 0x21, 0x00


	//----- nvinfo : EIATTR_KPARAM_INFO
	.align		4
.L_27:
        /*0048*/ 	.byte	0x04, 0x17
        /*004a*/ 	.short	(.L_29 - .L_28)
.L_28:
        /*004c*/ 	.word	0x00000000
        /*0050*/ 	.short	0x0002
        /*0052*/ 	.short	0x0010
        /*0054*/ 	.byte	0x00, 0xf0, 0x11, 0x00


	//----- nvinfo : EIATTR_KPARAM_INFO
	.align		4
.L_29:
        /*0058*/ 	.byte	0x04, 0x17
        /*005a*/ 	.short	(.L_31 - .L_30)
.L_30:
        /*005c*/ 	.word	0x00000000
        /*0060*/ 	.short	0x0001
        /*0062*/ 	.short	0x0008
        /*0064*/ 	.byte	0x00, 0xf0, 0x21, 0x00


	//----- nvinfo : EIATTR_KPARAM_INFO
	.align		4
.L_31:
        /*0068*/ 	.byte	0x04, 0x17
        /*006a*/ 	.short	(.L_33 - .L_32)
.L_32:
        /*006c*/ 	.word	0x00000000
        /*0070*/ 	.short	0x0000
        /*0072*/ 	.short	0x0000
        /*0074*/ 	.byte	0x00, 0xf5, 0x21, 0x00


	//----- nvinfo : EIATTR_SPARSE_MMA_MASK
	.align		4
.L_33:
        /*0078*/ 	.byte	0x03, 0x50
        /*007a*/ 	.short	0x0000


	//----- nvinfo : EIATTR_MAXREG_COUNT
	.align		4
        /*007c*/ 	.byte	0x03, 0x1b
        /*007e*/ 	.short	0x00ff


	//----- nvinfo : EIATTR_MERCURY_ISA_VERSION
	.align		4
        /*0080*/ 	.byte	0x03, 0x5f
        /*0082*/ 	.short	0x0101


	//----- nvinfo : EIATTR_INT_WARP_WIDE_INSTR_OFFSETS
	.align		4
        /*0084*/ 	.byte	0x04, 0x31
        /*0086*/ 	.short	(.L_35 - .L_34)


	//   ....[0]....
.L_34:
        /*0088*/ 	.word	0x00000130


	//   ....[1]....
        /*008c*/ 	.word	0x000001f0


	//----- nvinfo : EIATTR_VRC_CTA_INIT_COUNT
	.align		4
.L_35:
        /*0090*/ 	.byte	0x02, 0x4a
	.zero		1
	.zero		1


	//----- nvinfo : EIATTR_EXIT_INSTR_OFFSETS
	.align		4
        /*0094*/ 	.byte	0x04, 0x1c
        /*0096*/ 	.short	(.L_37 - .L_36)


	//   ....[0]....
.L_36:
        /*0098*/ 	.word	0x00000080


	//   ....[1]....
        /*009c*/ 	.word	0x00000110


	//   ....[2]....
        /*00a0*/ 	.word	0x00000220


	//   ....[3]....
        /*00a4*/ 	.word	0x00000270


	//----- nvinfo : EIATTR_CBANK_PARAM_SIZE
	.align		4
.L_37:
        /*00a8*/ 	.byte	0x03, 0x19
        /*00aa*/ 	.short	0x0038


	//----- nvinfo : EIATTR_PARAM_CBANK
	.align		4
        /*00ac*/ 	.byte	0x04, 0x0a
        /*00ae*/ 	.short	(.L_39 - .L_38)
	.align		4
.L_38:
        /*00b0*/ 	.word	index@(.nv.constant0._Z12scatter_topkPKfmiPfPmPiS3_)
        /*00b4*/ 	.short	0x0380
        /*00b6*/ 	.short	0x0038


	//----- nvinfo : EIATTR_SW_WAR
	.align		4
.L_39:
        /*00b8*/ 	.byte	0x04, 0x36
        /*00ba*/ 	.short	(.L_41 - .L_40)
.L_40:
        /*00bc*/ 	.word	0x00000008
.L_41:


//--------------------- .nv.info._Z10count_topkPKfmiPfPmPi --------------------------
	.section	.nv.info._Z10count_topkPKfmiPfPmPi,"",@"SHT_CUDA_INFO"
	.sectionflags	@""
	.align	4


	//----- nvinfo : EIATTR_CUDA_API_VERSION
	.align		4
        /*0000*/ 	.byte	0x04, 0x37
        /*0002*/ 	.short	(.L_43 - .L_42)
.L_42:
        /*0004*/ 	.word	0x00000082


	//----- nvinfo : EIATTR_KPARAM_INFO
	.align		4
.L_43:
        /*0008*/ 	.byte	0x04, 0x17
        /*000a*/ 	.short	(.L_45 - .L_44)
.L_44:
        /*000c*/ 	.word	0x00000000
        /*0010*/ 	.short	0x0005
        /*0012*/ 	.short	0x0028
        /*0014*/ 	.byte	0x00, 0xf5, 0x21, 0x00


	//----- nvinfo : EIATTR_KPARAM_INFO
	.align		4
.L_45:
        /*0018*/ 	.byte	0x04, 0x17
        /*001a*/ 	.short	(.L_47 - .L_46)
.L_46:
        /*001c*/ 	.word	0x00000000
        /*0020*/ 	.short	0x0004
        /*0022*/ 	.short	0x0020
        /*0024*/ 	.byte	0x00, 0xf5, 0x21, 0x00


	//----- nvinfo : EIATTR_KPARAM_INFO
	.align		4
.L_47:
        /*0028*/ 	.byte	0x04, 0x17
        /*002a*/ 	.short	(.L_49 - .L_48)
.L_48:
        /*002c*/ 	.word	0x00000000
        /*0030*/ 	.short	0x0003
        /*0032*/ 	.short	0x0018
        /*0034*/ 	.byte	0x00, 0xf5, 0x21, 0x00


	//----- nvinfo : EIATTR_KPARAM_INFO
	.align		4
.L_49:
        /*0038*/ 	.byte	0x04, 0x17
        /*003a*/ 	.short	(.L_51 - .L_50)
.L_50:
        /*003c*/ 	.word	0x00000000
        /*0040*/ 	.short	0x0002
        /*0042*/ 	.short	0x0010
        /*0044*/ 	.byte	0x00, 0xf0, 0x11, 0x00


	//----- nvinfo : EIATTR_KPARAM_INFO
	.align		4
.L_51:
        /*0048*/ 	.byte	0x04, 0x17
        /*004a*/ 	.short	(.L_53 - .L_52)
.L_52:
        /*004c*/ 	.word	0x00000000
        /*0050*/ 	.short	0x0001
        /*0052*/ 	.short	0x0008
        /*0054*/ 	.byte	0x00, 0xf0, 0x21, 0x00


	//----- nvinfo : EIATTR_KPARAM_INFO
	.align		4
.L_53:
        /*0058*/ 	.byte	0x04, 0x17
        /*005a*/ 	.short	(.L_55 - .L_54)
.L_54:
        /*005c*/ 	.word	0x00000000
        /*0060*/ 	.short	0x0000
        /*0062*/ 	.short	0x0000
        /*0064*/ 	.byte	0x00, 0xf5, 0x21, 0x00


	//----- nvinfo : EIATTR_SPARSE_MMA_MASK
	.align		4
.L_55:
        /*0068*/ 	.byte	0x03, 0x50
        /*006a*/ 	.short	0x0000


	//----- nvinfo : EIATTR_MAXREG_COUNT
	.align		4
        /*006c*/ 	.byte	0x03, 0x1b
        /*006e*/ 	.short	0x00ff


	//----- nvinfo : EIATTR_MERCURY_ISA_VERSION
	.align		4
        /*0070*/ 	.byte	0x03, 0x5f
        /*0072*/ 	.short	0x0101


	//----- nvinfo : EIATTR_INT_WARP_WIDE_INSTR_OFFSETS
	.align		4
        /*0074*/ 	.byte	0x04, 0x31
        /*0076*/ 	.short	(.L_57 - .L_56)


	//   ....[0]....
.L_56:
        /*0078*/ 	.word	0x00000130


	//   ....[1]....
        /*007c*/ 	.word	0x000001d0


	//----- nvinfo : EIATTR_VRC_CTA_INIT_COUNT
	.align		4
.L_57:
        /*0080*/ 	.byte	0x02, 0x4a
	.zero		1
	.zero		1


	//----- nvinfo : EIATTR_EXIT_INSTR_OFFSETS
	.align		4
        /*0084*/ 	.byte	0x04, 0x1c
        /*0086*/ 	.short	(.L_59 - .L_58)


	//   ....[0]....
.L_58:
        /*0088*/ 	.word	0x00000080


	//   ....[1]....
        /*008c*/ 	.word	0x00000110


	//   ....[2]....
        /*0090*/ 	.word	0x00000220


	//----- nvinfo : EIATTR_CBANK_PARAM_SIZE
	.align		4
.L_59:
        /*0094*/ 	.byte	0x03, 0x19
        /*0096*/ 	.short	0x0030


	//----- nvinfo : EIATTR_PARAM_CBANK
	.align		4
        /*0098*/ 	.byte	0x04, 0x0a
        /*009a*/ 	.short	(.L_61 - .L_60)
	.align		4
.L_60:
        /*009c*/ 	.word	index@(.nv.constant0._Z10count_topkPKfmiPfPmPi)
        /*00a0*/ 	.short	0x0380
        /*00a2*/ 	.short	0x0030


	//----- nvinfo : EIATTR_SW_WAR
	.align		4
.L_61:
        /*00a4*/ 	.byte	0x04, 0x36
        /*00a6*/ 	.short	(.L_63 - .L_62)
.L_62:
        /*00a8*/ 	.word	0x00000008
.L_63:


//--------------------- .nv.info._Z14find_kth_valuePKfmiPf --------------------------
	.section	.nv.info._Z14find_kth_valuePKfmiPf,"",@"SHT_CUDA_INFO"
	.sectionflags	@""
	.align	4


	//----- nvinfo : EIATTR_CUDA_API_VERSION
	.align		4
        /*0000*/ 	.byte	0x04, 0x37
        /*0002*/ 	.short	(.L_65 - .L_64)
.L_64:
        /*0004*/ 	.word	0x00000082


	//----- nvinfo : EIATTR_KPARAM_INFO
	.align		4
.L_65:
        /*0008*/ 	.byte	0x04, 0x17
        /*000a*/ 	.short	(.L_67 - .L_66)
.L_66:
        /*000c*/ 	.word	0x00000000
        /*0010*/ 	.short	0x0003
        /*0012*/ 	.short	0x0018
        /*0014*/ 	.byte	0x00, 0xf5, 0x21, 0x00


	//----- nvinfo : EIATTR_KPARAM_INFO
	.align		4
.L_67:
        /*0018*/ 	.byte	0x04, 0x17
        /*001a*/ 	.short	(.L_69 - .L_68)
.L_68:
        /*001c*/ 	.word	0x00000000
        /*0020*/ 	.short	0x0002
        /*0022*/ 	.short	0x0010
        /*0024*/ 	.byte	0x00, 0xf0, 0x11, 0x00


	//----- nvinfo : EIATTR_KPARAM_INFO
	.align		4
.L_69:
        /*0028*/ 	.byte	0x04, 0x17
        /*002a*/ 	.short	(.L_71 - .L_70)
.L_70:
        /*002c*/ 	.word	0x00000000
        /*0030*/ 	.short	0x0001
        /*0032*/ 	.short	0x0008
        /*0034*/ 	.byte	0x00, 0xf0, 0x21, 0x00


	//----- nvinfo : EIATTR_KPARAM_INFO
	.align		4
.L_71:
        /*0038*/ 	.byte	0x04, 0x17
        /*003a*/ 	.short	(.L_73 - .L_72)
.L_72:
        /*003c*/ 	.word	0x00000000
        /*0040*/ 	.short	0x0000
        /*0042*/ 	.short	0x0000
        /*0044*/ 	.byte	0x00, 0xf5, 0x21, 0x00


	//----- nvinfo : EIATTR_SPARSE_MMA_MASK
	.align		4
.L_73:
        /*0048*/ 	.byte	0x03, 0x50
        /*004a*/ 	.short	0x0000


	//----- nvinfo : EIATTR_MAXREG_COUNT
	.align		4
        /*004c*/ 	.byte	0x03, 0x1b
        /*004e*/ 	.short	0x00ff


	//----- nvinfo : EIATTR_NUM_BARRIERS
	.align		4
        /*0050*/ 	.byte	0x02, 0x4c
        /*0052*/ 	.byte	0x01
	.zero		1


	//----- nvinfo : EIATTR_MERCURY_ISA_VERSION
	.align		4
        /*0054*/ 	.byte	0x03, 0x5f
        /*0056*/ 	.short	0x0101


	//----- nvinfo : EIATTR_VRC_CTA_INIT_COUNT
	.align		4
        /*0058*/ 	.byte	0x02, 0x4a
	.zero		1
	.zero		1


	//----- nvinfo : EIATTR_EXIT_INSTR_OFFSETS
	.align		4
        /*005c*/ 	.byte	0x04, 0x1c
        /*005e*/ 	.short	(.L_75 - .L_74)


	//   ....[0]....
.L_74:
        /*0060*/ 	.word	0x00000890


	//   ....[1]....
        /*0064*/ 	.word	0x000008f0


	//----- nvinfo : EIATTR_CRS_STACK_SIZE
	.align		4
.L_75:
        /*0068*/ 	.byte	0x04, 0x1e
        /*006a*/ 	.short	(.L_77 - .L_76)
.L_76:
        /*006c*/ 	.word	0x00000000


	//----- nvinfo : EIATTR_CBANK_PARAM_SIZE
	.align		4
.L_77:
        /*0070*/ 	.byte	0x03, 0x19
        /*0072*/ 	.short	0x0020


	//----- nvinfo : EIATTR_PARAM_CBANK
	.align		4
        /*0074*/ 	.byte	0x04, 0x0a
        /*0076*/ 	.short	(.L_79 - .L_78)
	.align		4
.L_78:
        /*0078*/ 	.word	index@(.nv.constant0._Z14find_kth_valuePKfmiPf)
        /*007c*/ 	.short	0x0380
        /*007e*/ 	.short	0x0020


	//----- nvinfo : EIATTR_SW_WAR
	.align		4
.L_79:
        /*0080*/ 	.byte	0x04, 0x36
        /*0082*/ 	.short	(.L_81 - .L_80)
.L_80:
        /*0084*/ 	.word	0x00000008
.L_81:


//--------------------- .nv.callgraph             --------------------------
	.section	.nv.callgraph,"",@"SHT_CUDA_CALLGRAPH"
	.align	4
	.sectionentsize	8
	.align		4
        /*0000*/ 	.word	0x00000000
	.align		4
        /*0004*/ 	.word	0xffffffff
	.align		4
        /*0008*/ 	.word	0x00000000
	.align		4
        /*000c*/ 	.word	0xfffffffe
	.align		4
        /*0010*/ 	.word	0x00000000
	.align		4
        /*0014*/ 	.word	0xfffffffd
	.align		4
        /*0018*/ 	.word	0x00000000
	.align		4
        /*001c*/ 	.word	0xfffffffc


//--------------------- .text._Z12scatter_topkPKfmiPfPmPiS3_ --------------------------
	.section	.text._Z12scatter_topkPKfmiPfPmPiS3_,"ax",@progbits
	.align	128
        .global         _Z12scatter_topkPKfmiPfPmPiS3_
        .type           _Z12scatter_topkPKfmiPfPmPiS3_,@function
        .size           _Z12scatter_topkPKfmiPfPmPiS3_,(.L_x_12 - _Z12scatter_topkPKfmiPfPmPiS3_)
        .other          _Z12scatter_topkPKfmiPfPmPiS3_,@"STO_CUDA_ENTRY STV_DEFAULT"
_Z12scatter_topkPKfmiPfPmPiS3_:
.text._Z12scatter_topkPKfmiPfPmPiS3_:
[----:B------:R-:W-:Y:S01]  /*0000*/  LDC R1, c[0x0][0x37c] ;  /* 0x0000df00ff017b82 */ /* 0x000fe20000000800 */
[----:B------:R-:W0:Y:S07]  /*0010*/  S2R R3, SR_TID.X ;  /* 0x0000000000037919 */ /* 0x000e2e0000002100 */
[----:B------:R-:W0:Y:S01]  /*0020*/  S2UR UR4, SR_CTAID.X ;  /* 0x00000000000479c3 */ /* 0x000e220000002500 */
[----:B------:R-:W1:Y:S07]  /*0030*/  LDCU.64 UR6, c[0x0][0x388] ;  /* 0x00007100ff0677ac */ /* 0x000e6e0008000a00 */
[----:B------:R-:W0:Y:S02]  /*0040*/  LDC R2, c[0x0][0x360] ;  /* 0x0000d800ff027b82 */ /* 0x000e240000000800 */
[----:B0-----:R-:W-:-:S05]  /*0050*/  IMAD R2, R2, UR4, R3 ;  /* 0x0000000402027c24 */ /* 0x001fca000f8e0203 */
[----:B-1----:R-:W-:-:S04]  /*0060*/  ISETP.GE.U32.AND P0, PT, R2, UR6, PT ;  /* 0x0000000602007c0c */ /* 0x002fc8000bf06070 */
[----:B------:R-:W-:-:S13]  /*0070*/  ISETP.GE.U32.AND.EX P0, PT, RZ, UR7, PT, P0 ;  /* 0x00000007ff007c0c */ /* 0x000fda000bf06100 */
[----:B------:R-:W-:Y:S05]  /*0080*/  @P0 EXIT ;  /* 0x000000000000094d */ /* 0x000fea0003800000 */
[----:B------:R-:W0:Y:S01]  /*0090*/  LDCU.64 UR6, c[0x0][0x380] ;  /* 0x00007000ff0677ac */ /* 0x000e220008000a00 */
[----:B------:R-:W1:Y:S01]  /*00a0*/  LDC.64 R4, c[0x0][0x398] ;  /* 0x0000e600ff047b82 */ /* 0x000e620000000a00 */
[----:B------:R-:W1:Y:S01]  /*00b0*/  LDCU.64 UR4, c[0x0][0x358] ;  /* 0x00006b00ff0477ac */ /* 0x000e620008000a00 */
[----:B0-----:R-:W-:-:S04]  /*00c0*/  LEA R6, P0, R2, UR6, 0x2 ;  /* 0x0000000602067c11 */ /* 0x001fc8000f8010ff */
[----:B------:R-:W-:Y:S01]  /*00d0*/  LEA.HI.X R7, R2, UR7, RZ, 0x2, P0 ;  /* 0x0000000702077c11 */ /* 0x000fe200080f14ff */
[----:B-1----:R-:W2:Y:S05]  /*00e0*/  LDG.E R4, desc[UR4][R4.64] ;  /* 0x0000000404047981 */ /* 0x002eaa000c1e1900 */
[----:B------:R-:W2:Y:S02]  /*00f0*/  LDG.E R7, desc[UR4][R6.64] ;  /* 0x0000000406077981 */ /* 0x000ea4000c1e1900 */
[----:B--2---:R-:W-:-:S13]  /*0100*/  FSETP.NEU.AND P0, PT, R7, R4, PT ;  /* 0x000000040700720b */ /* 0x004fda0003f0d000 */
[----:B------:R-:W-:Y:S05]  /*0110*/  @P0 EXIT ;  /* 0x000000000000094d */ /* 0x000fea0003800000 */
[----:B------:R-:W0:Y:S01]  /*0120*/  S2R R9, SR_LANEID ;  /* 0x0000000000097919 */ /* 0x000e220000000000 */
[----:B------:R-:W-:Y:S01]  /*0130*/  VOTEU.ANY UR6, UPT, PT ;  /* 0x0000000000067886 */ /* 0x000fe200038e0100 */
[----:B------:R-:W1:Y:S01]  /*0140*/  LDC.64 R4, c[0x0][0x3a8] ;  /* 0x0000ea00ff047b82 */ /* 0x000e620000000a00 */
[----:B------:R-:W0:Y:S07]  /*0150*/  FLO.U32 R0, UR6 ;  /* 0x0000000600007d00 */ /* 0x000e2e00080e0000 */
[----:B------:R-:W2:Y:S01]  /*0160*/  LDC.64 R6, c[0x0][0x3b0] ;  /* 0x0000ec00ff067b82 */ /* 0x000ea20000000a00 */
[----:B------:R-:W2:Y:S01]  /*0170*/  POPC R11, UR6 ;  /* 0x00000006000b7d09 */ /* 0x000ea20008000000 */
[----:B-1----:R-:W3:Y:S01]  /*0180*/  LDG.E R4, desc[UR4][R4.64] ;  /* 0x0000000404047981 */ /* 0x002ee2000c1e1900 */
[----:B0-----:R-:W-:-:S13]  /*0190*/  ISETP.EQ.U32.AND P0, PT, R0, R9, PT ;  /* 0x000000090000720c */ /* 0x001fda0003f02070 */
[----:B--2---:R-:W2:Y:S01]  /*01a0*/  @P0 ATOMG.E.ADD.STRONG.GPU PT, R7, desc[UR4][R6.64], R11 ;  /* 0x8000000b060709a8 */ /* 0x004ea200081ef104 */
[----:B------:R-:W0:Y:S02]  /*01b0*/  S2R R8, SR_LTMASK ;  /* 0x0000000000087919 */ /* 0x000e240000003900 */
[----:B0-----:R-:W-:Y:S01]  /*01c0*/  LOP3.LUT R8, R8, UR6, RZ, 0xc0, !PT ;  /* 0x0000000608087c12 */ /* 0x001fe2000f8ec0ff */
[----:B------:R-:W0:Y:S05]  /*01d0*/  LDCU UR6, c[0x0][0x390] ;  /* 0x00007200ff0677ac */ /* 0x000e2a0008000800 */
[----:B------:R-:W3:Y:S01]  /*01e0*/  POPC R8, R8 ;  /* 0x0000000800087309 */ /* 0x000ee20000000000 */
[----:B--2---:R-:W3:Y:S02]  /*01f0*/  SHFL.IDX PT, R9, R7, R0, 0x1f ;  /* 0x00001f0007097589 */ /* 0x004ee400000e0000 */
[----:B---3--:R-:W-:-:S04]  /*0200*/  IADD3 R9, PT, PT, R4, R9, R8 ;  /* 0x0000000904097210 */ /* 0x008fc80007ffe008 */
[----:B0-----:R-:W-:-:S13]  /*0210*/  ISETP.GE.AND P0, PT, R9, UR6, PT ;  /* 0x0000000609007c0c */ /* 0x001fda000bf06270 */
[----:B------:R-:W-:Y:S05]  /*0220*/  @P0 EXIT ;  /* 0x000000000000094d */ /* 0x000fea0003800000 */
[----:B------:R-:W0:Y:S01]  /*0230*/  LDC.64 R4, c[0x0][0x3a0] ;  /* 0x0000e800ff047b82 */ /* 0x000e220000000a00 */
[----:B------:R-:W-:Y:S02]  /*0240*/  IMAD.MOV.U32 R3, RZ, RZ, RZ ;  /* 0x000000ffff037224 */ /* 0x000fe400078e00ff */
[----:B0-----:R-:W-:-:S05]  /*0250*/  IMAD.WIDE R4, R9, 0x8, R4 ;  /* 0x0000000809047825 */ /* 0x001fca00078e0204 */
[----:B------:R-:W-:Y:S01]  /*0260*/  STG.E.64 desc[UR4][R4.64], R2 ;  /* 0x0000000204007986 */ /* 0x000fe2000c101b04 */
[----:B------:R-:W-:Y:S05]  /*0270*/  EXIT ;  /* 0x000000000000794d */ /* 0x000fea0003800000 */
.L_x_0:
[----:B------:R-:W-:-:S00]  /*0280*/  BRA `(.L_x_0) ;  /* 0xfffffffc00fc7947 */ /* 0x000fc0000383ffff */
[----:B------:R-:W-:-:S00]  /*0290*/  NOP ;  /* 0x0000000000007918 */ /* 0x000fc00000000000 */
        /* <DEDUP_REMOVED lines=14> */
.L_x_12:


//--------------------- .text._Z10count_topkPKfmiPfPmPi --------------------------
	.section	.text._Z10count_topkPKfmiPfPmPi,"ax",@progbits
	.align	128
        .global         _Z10count_topkPKfmiPfPmPi
        .type           _Z10count_topkPKfmiPfPmPi,@function
        .size           _Z10count_topkPKfmiPfPmPi,(.L_x_13 - _Z10count_topkPKfmiPfPmPi)
        .other          _Z10count_topkPKfmiPfPmPi,@"STO_CUDA_ENTRY STV_DEFAULT"
_Z10count_topkPKfmiPfPmPi:
.text._Z10count_topkPKfmiPfPmPi:
        /* <DEDUP_REMOVED lines=16> */
[----:B--2---:R-:W-:-:S13]  /*0100*/  FSETP.GT.AND P0, PT, R7, R4, PT ;  /* 0x000000040700720b */ /* 0x004fda0003f04000 */
[----:B------:R-:W-:Y:S05]  /*0110*/  @!P0 EXIT ;  /* 0x000000000000894d */ /* 0x000fea0003800000 */
[----:B------:R-:W0:Y:S01]  /*0120*/  S2R R3, SR_LANEID ;  /* 0x0000000000037919 */ /* 0x000e220000000000 */
[----:B------:R-:W-:Y:S01]  /*0130*/  VOTEU.ANY UR6, UPT, PT ;  /* 0x0000000000067886 */ /* 0x000fe200038e0100 */
[----:B------:R-:W1:Y:S01]  /*0140*/  LDC.64 R4, c[0x0][0x3a8] ;  /* 0x0000ea00ff047b82 */ /* 0x000e620000000a00 */
[----:B------:R-:W0:Y:S01]  /*0150*/  FLO.U32 R0, UR6 ;  /* 0x0000000600007d00 */ /* 0x000e2200080e0000 */
[----:B------:R-:W2:Y:S06]  /*0160*/  S2R R8, SR_LTMASK ;  /* 0x0000000000087919 */ /* 0x000eac0000003900 */
[----:B------:R-:W3:Y:S01]  /*0170*/  LDC.64 R6, c[0x0][0x3a0] ;  /* 0x0000e800ff067b82 */ /* 0x000ee20000000a00 */
[----:B------:R-:W1:Y:S01]  /*0180*/  POPC R9, UR6 ;  /* 0x0000000600097d09 */ /* 0x000e620008000000 */
[----:B0-----:R-:W-:-:S13]  /*0190*/  ISETP.EQ.U32.AND P0, PT, R0, R3, PT ;  /* 0x000000030000720c */ /* 0x001fda0003f02070 */
[----:B-1----:R-:W4:Y:S01]  /*01a0*/  @P0 ATOMG.E.ADD.STRONG.GPU PT, R5, desc[UR4][R4.64], R9 ;  /* 0x80000009040509a8 */ /* 0x002f2200081ef104 */
[----:B--2---:R-:W-:-:S06]  /*01b0*/  LOP3.LUT R8, R8, UR6, RZ, 0xc0, !PT ;  /* 0x0000000608087c12 */ /* 0x004fcc000f8ec0ff */
[----:B------:R-:W0:Y:S01]  /*01c0*/  POPC R8, R8 ;  /* 0x0000000800087309 */ /* 0x000e220000000000 */
[----:B----4-:R-:W0:Y:S02]  /*01d0*/  SHFL.IDX PT, R3, R5, R0, 0x1f ;  /* 0x00001f0005037589 */ /* 0x010e2400000e0000 */
[----:B0-----:R-:W-:-:S04]  /*01e0*/  IMAD.IADD R3, R3, 0x1, R8 ;  /* 0x0000000103037824 */ /* 0x001fc800078e0208 */
[----:B---3--:R-:W-:-:S04]  /*01f0*/  IMAD.WIDE R6, R3, 0x8, R6 ;  /* 0x0000000803067825 */ /* 0x008fc800078e0206 */
[----:B------:R-:W-:-:S05]  /*0200*/  IMAD.MOV.U32 R3, RZ, RZ, RZ ;  /* 0x000000ffff037224 */ /* 0x000fca00078e00ff */
[----:B------:R-:W-:Y:S01]  /*0210*/  STG.E.64 desc[UR4][R6.64], R2 ;  /* 0x0000000206007986 */ /* 0x000fe2000c101b04 */
[----:B------:R-:W-:Y:S05]  /*0220*/  EXIT ;  /* 0x000000000000794d */ /* 0x000fea0003800000 */
.L_x_1:
        /* <DEDUP_REMOVED lines=13> */
.L_x_13:


//--------------------- .text._Z14find_kth_valuePKfmiPf --------------------------
	.section	.text._Z14find_kth_valuePKfmiPf,"ax",@progbits
	.align	128
        .global         _Z14find_kth_valuePKfmiPf
        .type           _Z14find_kth_valuePKfmiPf,@function
        .size           _Z14find_kth_valuePKfmiPf,(.L_x_14 - _Z14find_kth_valuePKfmiPf)
        .other          _Z14find_kth_valuePKfmiPf,@"STO_CUDA_ENTRY STV_DEFAULT"
_Z14find_kth_valuePKfmiPf:
.text._Z14find_kth_valuePKfmiPf:
[----:B------:R-:W-:Y:S08]  /*0000*/  LDC R1, c[0x0][0x37c] ;  /* 0x0000df00ff017b82 */ /* 0x000ff00000000800 */
[----:B------:R-:W0:Y:S01]  /*0010*/  S2UR UR5, SR_CgaCtaId ;  /* 0x00000000000579c3 */ /* 0x000e220000008800 */
[----:B------:R-:W1:Y:S01]  /*0020*/  S2R R2, SR_TID.X ;  /* 0x0000000000027919 */ /* 0x000e620000002100 */
[----:B------:R-:W2:Y:S01]  /*0030*/  LDCU UR6, c[0x0][0x390] ;  /* 0x00007200ff0677ac */ /* 0x000ea20008000800 */
[----:B------:R-:W-:-:S02]  /*0040*/  IMAD.MOV.U32 R12, RZ, RZ, RZ ;  /* 0x000000ffff0c7224 */ /* 0x000fc400078e00ff */
[----:B------:R-:W-:Y:S01]  /*0050*/  IMAD.MOV.U32 R0, RZ, RZ, RZ ;  /* 0x000000ffff007224 */ /* 0x000fe200078e00ff */
[----:B------:R-:W-:Y:S01]  /*0060*/  UMOV UR4, 0x400 ;  /* 0x0000040000047882 */ /* 0x000fe20000000000 */
[----:B------:R-:W3:Y:S01]  /*0070*/  LDCU.64 UR8, c[0x0][0x358] ;  /* 0x00006b00ff0877ac */ /* 0x000ee20008000a00 */
[----:B------:R-:W4:Y:S01]  /*0080*/  LDCU UR7, c[0x0][0x360] ;  /* 0x00006c00ff0777ac */ /* 0x000f220008000800 */
[----:B--2---:R-:W-:Y:S01]  /*0090*/  IMAD.U32 R13, RZ, RZ, UR6 ;  /* 0x00000006ff0d7e24 */ /* 0x004fe2000f8e00ff */
[----:B------:R-:W-:Y:S01]  /*00a0*/  UMOV UR6, 0x1c ;  /* 0x0000001c00067882 */ /* 0x000fe20000000000 */
[----:B0-----:R-:W-:-:S06]  /*00b0*/  ULEA UR4, UR5, UR4, 0x18 ;  /* 0x0000000405047291 */ /* 0x001fcc000f8ec0ff */
[----:B------:R-:W-:-:S04]  /*00c0*/  IMAD.U32 R3, RZ, RZ, UR4 ;  /* 0x00000004ff037e24 */ /* 0x000fc8000f8e00ff */
[----:B-1-34-:R-:W-:-:S07]  /*00d0*/  IMAD R14, R2, 0x4, R3 ;  /* 0x00000004020e7824 */ /* 0x01afce00078e0203 */
.L_x_10:
[----:B0-----:R-:W0:Y:S01]  /*00e0*/  LDCU.64 UR4, c[0x0][0x388] ;  /* 0x00007100ff0477ac */ /* 0x001e220008000a00 */
[C---:B------:R-:W-:Y:S01]  /*00f0*/  ISETP.GT.U32.AND P0, PT, R2.reuse, 0xf, PT ;  /* 0x0000000f0200780c */ /* 0x040fe20003f04070 */
[----:B------:R-:W-:Y:S01]  /*0100*/  BSSY.RECONVERGENT B0, `(.L_x_2) ;  /* 0x0000022000007945 */ /* 0x000fe20003800200 */
[----:B------:R-:W1:Y:S01]  /*0110*/  LDCU.64 UR12, c[0x0][0x388] ;  /* 0x00007100ff0c77ac */ /* 0x000e620008000a00 */
[----:B------:R-:W2:Y:S10]  /*0120*/  LDCU.64 UR10, c[0x0][0x380] ;  /* 0x00007000ff0a77ac */ /* 0x000eb40008000a00 */
[----:B------:R3:W-:Y:S01]  /*0130*/  @!P0 STS [R14], RZ ;  /* 0x000000ff0e008388 */ /* 0x0007e20000000800 */
[----:B------:R-:W-:Y:S01]  /*0140*/  BAR.SYNC.DEFER_BLOCKING 0x0 ;  /* 0x0000000000007b1d */ /* 0x000fe20000010000 */
[----:B0-----:R-:W-:-:S04]  /*0150*/  ISETP.GE.U32.AND P0, PT, R2, UR4, PT ;  /* 0x0000000402007c0c */ /* 0x001fc8000bf06070 */
[----:B------:R-:W-:-:S13]  /*0160*/  ISETP.GE.U32.AND.EX P0, PT, RZ, UR5, PT, P0 ;  /* 0x00000005ff007c0c */ /* 0x000fda000bf06100 */
[----:B-123--:R-:W-:Y:S05]  /*0170*/  @P0 BRA `(.L_x_3) ;  /* 0x0000000000680947 */ /* 0x00efea0003800000 */
[----:B------:R-:W-:Y:S01]  /*0180*/  IMAD.MOV.U32 R8, RZ, RZ, R2 ;  /* 0x000000ffff087224 */ /* 0x000fe200078e0002 */
[----:B------:R-:W-:Y:S01]  /*0190*/  MOV R6, R2 ;  /* 0x0000000200067202 */ /* 0x000fe20000000f00 */
[----:B------:R-:W-:-:S07]  /*01a0*/  IMAD.MOV.U32 R9, RZ, RZ, RZ ;  /* 0x000000ffff097224 */ /* 0x000fce00078e00ff */
.L_x_6:
[----:B0-----:R-:W-:-:S04]  /*01b0*/  LEA R4, P0, R8, UR10, 0x2 ;  /* 0x0000000a08047c11 */ /* 0x001fc8000f8010ff */
[----:B------:R-:W-:-:S05]  /*01c0*/  LEA.HI.X R5, R8, UR11, R9, 0x2, P0 ;  /* 0x0000000b08057c11 */ /* 0x000fca00080f1409 */
[----:B------:R-:W2:Y:S01]  /*01d0*/  LDG.E R4, desc[UR8][R4.64] ;  /* 0x0000000804047981 */ /* 0x000ea2000c1e1900 */
[----:B------:R-:W-:Y:S01]  /*01e0*/  VIADD R8, R6, UR7 ;  /* 0x0000000706087c36 */ /* 0x000fe20008000000 */
[----:B------:R-:W-:Y:S03]  /*01f0*/  BSSY.RECONVERGENT B1, `(.L_x_4) ;  /* 0x0000011000017945 */ /* 0x000fe60003800200 */
[--C-:B------:R-:W-:Y:S01]  /*0200*/  IMAD.MOV.U32 R6, RZ, RZ, R8.reuse ;  /* 0x000000ffff067224 */ /* 0x100fe200078e0008 */
[----:B------:R-:W-:Y:S02]  /*0210*/  SHF.R.S32.HI R9, RZ, 0x1f, R8 ;  /* 0x0000001fff097819 */ /* 0x000fe40000011408 */
[C---:B--2---:R-:W-:Y:S01]  /*0220*/  ISETP.GE.AND P0, PT, R4.reuse, RZ, PT ;  /* 0x000000ff0400720c */ /* 0x044fe20003f06270 */
[----:B------:R-:W-:Y:S01]  /*0230*/  FADD R7, -|R4|, -RZ ;  /* 0x800000ff04077221 */ /* 0x000fe20000000300 */
[----:B------:R-:W-:-:S11]  /*0240*/  LOP3.LUT R11, RZ, R4, RZ, 0x33, !PT ;  /* 0x00000004ff0b7212 */ /* 0x000fd600078e33ff */
[----:B------:R-:W-:Y:S01]  /*0250*/  @P0 IMAD.MOV.U32 R11, RZ, RZ, R7 ;  /* 0x000000ffff0b0224 */ /* 0x000fe200078e0007 */
[----:B------:R-:W-:-:S04]  /*0260*/  ISETP.GE.U32.AND P0, PT, R8, UR12, PT ;  /* 0x0000000c08007c0c */ /* 0x000fc8000bf06070 */
[----:B------:R-:W-:Y:S02]  /*0270*/  LOP3.LUT R7, R11, R12, RZ, 0xc0, !PT ;  /* 0x0000000c0b077212 */ /* 0x000fe400078ec0ff */
[----:B------:R-:W-:Y:S02]  /*0280*/  ISETP.GE.U32.AND.EX P0, PT, R9, UR13, PT, P0 ;  /* 0x0000000d09007c0c */ /* 0x000fe4000bf06100 */
[----:B------:R-:W-:-:S13]  /*0290*/  ISETP.NE.AND P1, PT, R7, R0, PT ;  /* 0x000000000700720c */ /* 0x000fda0003f25270 */
[----:B------:R-:W-:Y:S05]  /*02a0*/  @P1 BRA `(.L_x_5) ;  /* 0x0000000000141947 */ /* 0x000fea0003800000 */
[----:B------:R-:W-:-:S05]  /*02b0*/  SHF.R.U32.HI R4, RZ, UR6, R11 ;  /* 0x00000006ff047c19 */ /* 0x000fca000801160b */
[----:B------:R-:W-:-:S05]  /*02c0*/  IMAD.SHL.U32 R4, R4, 0x4, RZ ;  /* 0x0000000404047824 */ /* 0x000fca00078e00ff */
[----:B------:R-:W-:-:S05]  /*02d0*/  LOP3.LUT R4, R4, 0x3c, RZ, 0xc0, !PT ;  /* 0x0000003c04047812 */ /* 0x000fca00078ec0ff */
[----:B------:R-:W-:-:S05]  /*02e0*/  IMAD.IADD R4, R3, 0x1, R4 ;  /* 0x0000000103047824 */ /* 0x000fca00078e0204 */
[----:B------:R0:W-:Y:S02]  /*02f0*/  ATOMS.POPC.INC.32 RZ, [R4+URZ] ;  /* 0x0000000004ff7f8c */ /* 0x0001e4000d8000ff */
.L_x_5:
[----:B------:R-:W-:Y:S05]  /*0300*/  BSYNC.RECONVERGENT B1 ;  /* 0x0000000000017941 */ /* 0x000fea0003800200 */
.L_x_4:
[----:B------:R-:W-:Y:S05]  /*0310*/  @!P0 BRA `(.L_x_6) ;  /* 0xfffffffc00a48947 */ /* 0x000fea000383ffff */
.L_x_3:
[----:B------:R-:W-:Y:S05]  /*0320*/  BSYNC.RECONVERGENT B0 ;  /* 0x0000000000007941 */ /* 0x000fea0003800200 */
.L_x_2:
[----:B------:R-:W-:Y:S01]  /*0330*/  BAR.SYNC.DEFER_BLOCKING 0x0 ;  /* 0x0000000000007b1d */ /* 0x000fe20000010000 */
[----:B------:R-:W-:-:S05]  /*0340*/  ISETP.NE.AND P0, PT, R2, RZ, PT ;  /* 0x000000ff0200720c */ /* 0x000fca0003f05270 */
[----:B------:R-:W-:Y:S08]  /*0350*/  BSSY.RECONVERGENT B0, `(.L_x_7) ;  /* 0x000004f000007945 */ /* 0x000ff00003800200 */
[----:B------:R-:W-:Y:S05]  /*0360*/  @P0 BRA `(.L_x_8) ;  /* 0x0000000400340947 */ /* 0x000fea0003800000 */
[----:B------:R-:W1:Y:S01]  /*0370*/  S2UR UR5, SR_CgaCtaId ;  /* 0x00000000000579c3 */ /* 0x000e620000008800 */
[----:B------:R-:W-:Y:S01]  /*0380*/  UMOV UR4, 0x400 ;  /* 0x0000040000047882 */ /* 0x000fe20000000000 */
[----:B------:R-:W-:Y:S01]  /*0390*/  HFMA2 R15, -RZ, RZ, 0, 8.94069671630859375e-07 ;  /* 0x0000000fff0f7431 */ /* 0x000fe200000001ff */
[----:B-1----:R-:W-:-:S06]  /*03a0*/  ULEA UR4, UR5, UR4, 0x18 ;  /* 0x0000000405047291 */ /* 0x002fcc000f8ec0ff */
[----:B------:R-:W-:-:S05]  /*03b0*/  IMAD.U32 R3, RZ, RZ, UR4 ;  /* 0x00000004ff037e24 */ /* 0x000fca000f8e00ff */
[----:B------:R-:W1:Y:S02]  /*03c0*/  LDS.128 R8, [R3+0x30] ;  /* 0x0000300003087984 */ /* 0x000e640000000c00 */
[----:B-1----:R-:W-:-:S13]  /*03d0*/  ISETP.GT.AND P1, PT, R13, R11, PT ;  /* 0x0000000b0d00720c */ /* 0x002fda0003f24270 */
[----:B------:R-:W-:Y:S05]  /*03e0*/  @!P1 BRA `(.L_x_9) ;  /* 0x0000000400009947 */ /* 0x000fea0003800000 */
[----:B------:R-:W-:Y:S02]  /*03f0*/  IMAD.IADD R13, R13, 0x1, -R11 ;  /* 0x000000010d0d7824 */ /* 0x000fe400078e0a0b */
[----:B------:R-:W-:-:S03]  /*0400*/  IMAD.MOV.U32 R15, RZ, RZ, 0xe ;  /* 0x0000000eff0f7424 */ /* 0x000fc600078e00ff */
[----:B------:R-:W-:-:S13]  /*0410*/  ISETP.GT.AND P1, PT, R13, R10, PT ;  /* 0x0000000a0d00720c */ /* 0x000fda0003f24270 */
        /* <DEDUP_REMOVED lines=9> */
[----:B0-----:R-:W0:Y:S01]  /*04b0*/  LDS.128 R4, [R3+0x20] ;  /* 0x0000200003047984 */ /* 0x001e220000000c00 */
[----:B------:R-:W-:Y:S01]  /*04c0*/  IADD3 R13, PT, PT, R13, -R8, RZ ;  /* 0x800000080d0d7210 */ /* 0x000fe20007ffe0ff */
[----:B------:R-:W-:-:S03]  /*04d0*/  IMAD.MOV.U32 R15, RZ, RZ, 0xb ;  /* 0x0000000bff0f7424 */ /* 0x000fc600078e00ff */
[----:B0-----:R-:W-:-:S13]  /*04e0*/  ISETP.GT.AND P1, PT, R13, R7, PT ;  /* 0x000000070d00720c */ /* 0x001fda0003f24270 */
        /* <DEDUP_REMOVED lines=9> */
[----:B------:R-:W-:Y:S01]  /*0580*/  IMAD.IADD R13, R13, 0x1, -R5 ;  /* 0x000000010d0d7824 */ /* 0x000fe200078e0a05 */
[----:B------:R-:W-:-:S04]  /*0590*/  MOV R15, 0x8 ;  /* 0x00000008000f7802 */ /* 0x000fc80000000f00 */
[----:B------:R-:W-:-:S13]  /*05a0*/  ISETP.GT.AND P1, PT, R13, R4, PT ;  /* 0x000000040d00720c */ /* 0x000fda0003f24270 */
[----:B------:R-:W-:Y:S05]  /*05b0*/  @!P1 BRA `(.L_x_9) ;  /* 0x00000000008c9947 */ /* 0x000fea0003800000 */
[----:B------:R-:W0:Y:S01]  /*05c0*/  LDS.128 R8, [R3+0x10] ;  /* 0x0000100003087984 */ /* 0x000e220000000c00 */
[----:B------:R-:W-:Y:S02]  /*05d0*/  IMAD.IADD R13, R13, 0x1, -R4 ;  /* 0x000000010d0d7824 */ /* 0x000fe400078e0a04 */
        /* <DEDUP_REMOVED lines=11> */
[----:B------:R-:W-:Y:S01]  /*0690*/  IADD3 R13, PT, PT, R13, -R9, RZ ;  /* 0x800000090d0d7210 */ /* 0x000fe20007ffe0ff */
[----:B------:R-:W-:-:S03]  /*06a0*/  IMAD.MOV.U32 R15, RZ, RZ, 0x4 ;  /* 0x00000004ff0f7424 */ /* 0x000fc600078e00ff */
[----:B------:R-:W-:-:S13]  /*06b0*/  ISETP.GT.AND P1, PT, R13, R8, PT ;  /* 0x000000080d00720c */ /* 0x000fda0003f24270 */
[----:B------:R-:W-:Y:S05]  /*06c0*/  @!P1 BRA `(.L_x_9) ;  /* 0x0000000000489947 */ /* 0x000fea0003800000 */
[----:B------:R-:W0:Y:S01]  /*06d0*/  LDS.128 R4, [R3] ;  /* 0x0000000003047984 */ /* 0x000e220000000c00 */
        /* <DEDUP_REMOVED lines=12> */
[----:B------:R-:W-:-:S05]  /*07a0*/  IMAD.IADD R13, R13, 0x1, -R5 ;  /* 0x000000010d0d7824 */ /* 0x000fca00078e0a05 */
[----:B------:R-:W-:-:S13]  /*07b0*/  ISETP.GT.AND P1, PT, R13, R4, PT ;  /* 0x000000040d00720c */ /* 0x000fda0003f24270 */
[----:B------:R-:W-:Y:S01]  /*07c0*/  @P1 IMAD.IADD R13, R13, 0x1, -R4 ;  /* 0x000000010d0d1824 */ /* 0x000fe200078e0a04 */
[----:B------:R-:W-:Y:S06]  /*07d0*/  @P1 BRA `(.L_x_8) ;  /* 0x0000000000181947 */ /* 0x000fec0003800000 */
[----:B------:R-:W-:-:S07]  /*07e0*/  IMAD.MOV.U32 R15, RZ, RZ, RZ ;  /* 0x000000ffff0f7224 */ /* 0x000fce00078e00ff */
.L_x_9:
[----:B------:R-:W-:Y:S01]  /*07f0*/  UMOV UR4, 0xf ;  /* 0x0000000f00047882 */ /* 0x000fe20000000000 */
[----:B------:R-:W-:Y:S01]  /*0800*/  SHF.L.U32 R15, R15, UR6, RZ ;  /* 0x000000060f0f7c19 */ /* 0x000fe200080006ff */
[----:B------:R-:W-:-:S03]  /*0810*/  USHF.L.U32 UR4, UR4, UR6, URZ ;  /* 0x0000000604047299 */ /* 0x000fc600080006ff */
[----:B------:R-:W-:-:S03]  /*0820*/  LOP3.LUT R0, R15, R0, RZ, 0xfc, !PT ;  /* 0x000000000f007212 */ /* 0x000fc600078efcff */
[----:B------:R-:W-:-:S07]  /*0830*/  LOP3.LUT R12, R12, UR4, RZ, 0xfc, !PT ;  /* 0x000000040c0c7c12 */ /* 0x000fce000f8efcff */
.L_x_8:
[----:B------:R-:W-:Y:S05]  /*0840*/  BSYNC.RECONVERGENT B0 ;  /* 0x0000000000007941 */ /* 0x000fea0003800200 */
.L_x_7:
[----:B------:R-:W-:Y:S01]  /*0850*/  BAR.SYNC.DEFER_BLOCKING 0x0 ;  /* 0x0000000000007b1d */ /* 0x000fe20000010000 */
[----:B------:R-:W-:-:S04]  /*0860*/  UIADD3 UR6, UPT, UPT, UR6, -0x4, URZ ;  /* 0xfffffffc06067890 */ /* 0x000fc8000fffe0ff */
[----:B------:R-:W-:-:S09]  /*0870*/  UISETP.NE.AND UP0, UPT, UR6, -0x4, UPT ;  /* 0xfffffffc0600788c */ /* 0x000fd2000bf05270 */
[----:B------:R-:W-:Y:S05]  /*0880*/  BRA.U UP0, `(.L_x_10) ;  /* 0xfffffff900147547 */ /* 0x000fea000b83ffff */
[----:B------:R-:W-:Y:S05]  /*0890*/  @P0 EXIT ;  /* 0x000000000000094d */ /* 0x000fea0003800000 */
[----:B------:R-:W1:Y:S01]  /*08a0*/  LDC.64 R2, c[0x0][0x398] ;  /* 0x0000e600ff027b82 */ /* 0x000e620000000a00 */
[C---:B------:R-:W-:Y:S02]  /*08b0*/  ISETP.GE.AND P0, PT, R0.reuse, RZ, PT ;  /* 0x000000ff0000720c */ /* 0x040fe40003f06270 */
[----:B------:R-:W-:-:S11]  /*08c0*/  LOP3.LUT R5, R0, 0x7fffffff, RZ, 0xc0, !PT ;  /* 0x7fffffff00057812 */ /* 0x000fd600078ec0ff */
[----:B------:R-:W-:-:S05]  /*08d0*/  @P0 LOP3.LUT R5, RZ, R0, RZ, 0x33, !PT ;  /* 0x00000000ff050212 */ /* 0x000fca00078e33ff */
[----:B-1----:R-:W-:Y:S01]  /*08e0*/  STG.E desc[UR8][R2.64], R5 ;  /* 0x0000000502007986 */ /* 0x002fe2000c101908 */
[----:B------:R-:W-:Y:S05]  /*08f0*/  EXIT ;  /* 0x000000000000794d */ /* 0x000fea0003800000 */
.L_x_11:
        /* <DEDUP_REMOVED lines=16> */
.L_x_14:


//--------------------- .nv.shared._Z12scatter_topkPKfmiPfPmPiS3_ --------------------------
	.section	.nv.shared._Z12scatter_topkPKfmiPfPmPiS3_,"aw",@nobits
	.sectionflags	@""
	.align	16
	.zero		1024


//--------------------- .nv.shared.reserved.0     --------------------------
	.section	.nv.shared.reserved.0,"aw",@nobits
	.weak		__nv_reservedSMEM_offset_0_alias
	.size		__nv_reservedSMEM_offset_0_alias, 0, 64
	.other		__nv_reservedSMEM_offset_0_alias,@"STO_CUDA_RESERVED_SHARED STV_DEFAULT"
__nv_reservedSMEM_offset_0_alias:
	.zero		0
	.zero		64


//--------------------- .nv.shared._Z10count_topkPKfmiPfPmPi --------------------------
	.section	.nv.shared._Z10count_topkPKfmiPfPmPi,"aw",@nobits
	.sectionflags	@""
	.align	16
	.zero		1024


//--------------------- .nv.shared._Z14find_kth_valuePKfmiPf --------------------------
	.section	.nv.shared._Z14find_kth_valuePKfmiPf,"aw",@nobits
	.sectionflags	@""
	.align	16
	.zero		1024


//--------------------- .nv.constant0._Z12scatter_topkPKfmiPfPmPiS3_ --------------------------
	.section	.nv.constant0._Z12scatter_topkPKfmiPfPmPiS3_,"a",@progbits
	.sectionflags	@""
	.align	4
.nv.constant0._Z12scatter_topkPKfmiPfPmPiS3_:
	.zero		952


//--------------------- .nv.constant0._Z10count_topkPKfmiPfPmPi --------------------------
	.section	.nv.constant0._Z10count_topkPKfmiPfPmPi,"a",@progbits
	.sectionflags	@""
	.align	4
.nv.constant0._Z10count_topkPKfmiPfPmPi:
	.zero		944


//--------------------- .nv.constant0._Z14find_kth_valuePKfmiPf --------------------------
	.section	.nv.constant0._Z14find_kth_valuePKfmiPf,"a",@progbits
	.sectionflags	@""
	.align	4
.nv.constant0._Z14find_kth_valuePKfmiPf:
	.zero		928


//--------------------- SYMBOLS --------------------------

	.type		.nv.reservedSmem.offset0,@object
	.size		.nv.reservedSmem.offset0,0x4
	.type		.nv.reservedSmem.cap,@object
	.size		.nv.reservedSmem.cap,0x4
